//
// Generated by NVIDIA NVVM Compiler
//
// Compiler Build ID: CL-36424714
// Cuda compilation tools, release 13.0, V13.0.88
// Based on NVVM 20.0.0
//

.version 9.0
.target sm_100
.address_size 64

	// .globl	sum_loop

.visible .entry sum_loop(
	.param .u64 .ptr .align 1 sum_loop_param_0,
	.param .u64 .ptr .align 1 sum_loop_param_1,
	.param .u32 sum_loop_param_2
)
{
	.reg .pred 	%p<4>;
	.reg .b32 	%r<11>;
	.reg .b32 	%f<9>;
	.reg .b64 	%rd<9>;

	ld.param.u64 	%rd2, [sum_loop_param_0];
	ld.param.u64 	%rd3, [sum_loop_param_1];
	ld.param.u32 	%r6, [sum_loop_param_2];
	mov.u32 	%r7, %ctaid.x;
	mov.u32 	%r1, %ntid.x;
	mov.u32 	%r8, %tid.x;
	mad.lo.s32 	%r2, %r7, %r1, %r8;
	setp.ge.s32 	%p1, %r2, %r6;
	mov.f32 	%f8, 0f00000000;
	@%p1 bra 	$L__BB0_3;
	mov.u32 	%r9, %nctaid.x;
	mul.lo.s32 	%r3, %r1, %r9;
	cvta.to.global.u64 	%rd1, %rd2;
	mov.f32 	%f8, 0f00000000;
	mov.u32 	%r10, %r2;
$L__BB0_2:
	mul.wide.s32 	%rd4, %r10, 4;
	add.s64 	%rd5, %rd1, %rd4;
	ld.global.nc.f32 	%f6, [%rd5];
	add.f32 	%f8, %f8, %f6;
	add.s32 	%r10, %r10, %r3;
	setp.lt.s32 	%p2, %r10, %r6;
	@%p2 bra 	$L__BB0_2;
$L__BB0_3:
	setp.ge.s32 	%p3, %r2, %r6;
	@%p3 bra 	$L__BB0_5;
	cvta.to.global.u64 	%rd6, %rd3;
	mul.wide.s32 	%rd7, %r2, 4;
	add.s64 	%rd8, %rd6, %rd7;
	st.global.f32 	[%rd8], %f8;
$L__BB0_5:
	ret;

}


// ===== COMPILED SASS (sm_100) =====

	.target	sm_100

	.elftype	@"ET_EXEC"


//--------------------- .note.nv.tkinfo           --------------------------
	.section	.note.nv.tkinfo,"",@"SHT_NOTE"
	.sectionflags	@"SHF_NOTE_NV_TKINFO"
	.tkinfo
        /*0018*/ 	.word	0x00000002
        /*0030*/ 	.string	""
        /*0030*/ 	.string	"ptxas"
        /*0030*/ 	.string	"Cuda compilation tools, release 13.0, V13.0.88"
        /*0030*/ 	.string	"Build cuda_13.0.r13.0/compiler.36424714_0"
        /*0030*/ 	.string	"-arch sm_100 -m 64 "



//--------------------- .note.nv.cuinfo           --------------------------
	.section	.note.nv.cuinfo,"",@"SHT_NOTE"
	.sectionflags	@"SHF_NOTE_NV_CUINFO"
        /*0018*/ 	.short	0x0002
        /*001a*/ 	.short	0x0064
        /*001c*/ 	.short	0x0082
	.zero		2


//--------------------- .nv.info                  --------------------------
	.section	.nv.info,"",@"SHT_CUDA_INFO"
	.align	4


	//----- nvinfo : EIATTR_REGCOUNT
	.align		4
        /*0000*/ 	.byte	0x04, 0x2f
        /*0002*/ 	.short	(.L_1 - .L_0)
	.align		4
.L_0:
        /*0004*/ 	.word	index@(sum_loop)
        /*0008*/ 	.word	0x0000000e


	//----- nvinfo : EIATTR_FRAME_SIZE
	.align		4
.L_1:
        /*000c*/ 	.byte	0x04, 0x11
        /*000e*/ 	.short	(.L_3 - .L_2)
	.align		4
.L_2:
        /*0010*/ 	.word	index@(sum_loop)
        /*0014*/ 	.word	0x00000000


	//----- nvinfo : EIATTR_MIN_STACK_SIZE
	.align		4
.L_3:
        /*0018*/ 	.byte	0x04, 0x12
        /*001a*/ 	.short	(.L_5 - .L_4)
	.align		4
.L_4:
        /*001c*/ 	.word	index@(sum_loop)
        /*0020*/ 	.word	0x00000000
.L_5:


//--------------------- .nv.compat                --------------------------
	.section	.nv.compat,"",@"SHT_CUDA_COMPAT_INFO"
	.align	4
        /*0000*/ 	.byte	0x02, 0x09, 0x00, 0x00, 0x02, 0x02, 0x01, 0x00, 0x02, 0x05, 0x05, 0x00, 0x03, 0x07, 0x01, 0x01
        /*0010*/ 	.byte	0x02, 0x03, 0x00, 0x00, 0x02, 0x06, 0x01, 0x00, 0x04, 0x0b, 0x08, 0x00, 0x09, 0x00, 0x00, 0x00
        /*0020*/ 	.byte	0x00, 0x00, 0x00, 0x00


//--------------------- .nv.info.sum_loop         --------------------------
	.section	.nv.info.sum_loop,"",@"SHT_CUDA_INFO"
	.sectionflags	@""
	.align	4


	//----- nvinfo : EIATTR_CUDA_API_VERSION
	.align		4
        /*0000*/ 	.byte	0x04, 0x37
        /*0002*/ 	.short	(.L_7 - .L_6)
.L_6:
        /*0004*/ 	.word	0x00000082


	//----- nvinfo : EIATTR_KPARAM_INFO
	.align		4
.L_7:
        /*0008*/ 	.byte	0x04, 0x17
        /*000a*/ 	.short	(.L_9 - .L_8)
.L_8:
        /*000c*/ 	.word	0x00000000
        /*0010*/ 	.short	0x0002
        /*0012*/ 	.short	0x0010
        /*0014*/ 	.byte	0x00, 0xf0, 0x11, 0x00


	//----- nvinfo : EIATTR_KPARAM_INFO
	.align		4
.L_9:
        /*0018*/ 	.byte	0x04, 0x17
        /*001a*/ 	.short	(.L_11 - .L_10)
.L_10:
        /*001c*/ 	.word	0x00000000
        /*0020*/ 	.short	0x0001
        /*0022*/ 	.short	0x0008
        /*0024*/ 	.byte	0x00, 0xf5, 0x21, 0x00


	//----- nvinfo : EIATTR_KPARAM_INFO
	.align		4
.L_11:
        /*0028*/ 	.byte	0x04, 0x17
        /*002a*/ 	.short	(.L_13 - .L_12)
.L_12:
        /*002c*/ 	.word	0x00000000
        /*0030*/ 	.short	0x0000
        /*0032*/ 	.short	0x0000
        /*0034*/ 	.byte	0x00, 0xf5, 0x21, 0x00


	//----- nvinfo : EIATTR_SPARSE_MMA_MASK
	.align		4
.L_13:
        /*0038*/ 	.byte	0x03, 0x50
        /*003a*/ 	.short	0x0000


	//----- nvinfo : EIATTR_MAXREG_COUNT
	.align		4
        /*003c*/ 	.byte	0x03, 0x1b
        /*003e*/ 	.short	0x00ff


	//----- nvinfo : EIATTR_MERCURY_ISA_VERSION
	.align		4
        /*0040*/ 	.byte	0x03, 0x5f
        /*0042*/ 	.short	0x0101


	//----- nvinfo : EIATTR_VRC_CTA_INIT_COUNT
	.align		4
        /*0044*/ 	.byte	0x02, 0x4a
	.zero		1
	.zero		1


	//----- nvinfo : EIATTR_EXIT_INSTR_OFFSETS
	.align		4
        /*0048*/ 	.byte	0x04, 0x1c
        /*004a*/ 	.short	(.L_15 - .L_14)


	//   ....[0]....
.L_14:
        /*004c*/ 	.word	0x00000170


	//   ....[1]....
        /*0050*/ 	.word	0x000001b0


	//----- nvinfo : EIATTR_CRS_STACK_SIZE
	.align		4
.L_15:
        /*0054*/ 	.byte	0x04, 0x1e
        /*0056*/ 	.short	(.L_17 - .L_16)
.L_16:
        /*0058*/ 	.word	0x00000000


	//----- nvinfo : EIATTR_CBANK_PARAM_SIZE
	.align		4
.L_17:
        /*005c*/ 	.byte	0x03, 0x19
        /*005e*/ 	.short	0x0014


	//----- nvinfo : EIATTR_PARAM_CBANK
	.align		4
        /*0060*/ 	.byte	0x04, 0x0a
        /*0062*/ 	.short	(.L_19 - .L_18)
	.align		4
.L_18:
        /*0064*/ 	.word	index@(.nv.constant0.sum_loop)
        /*0068*/ 	.short	0x0380
        /*006a*/ 	.short	0x0014


	//----- nvinfo : EIATTR_SW_WAR
	.align		4
.L_19:
        /*006c*/ 	.byte	0x04, 0x36
        /*006e*/ 	.short	(.L_21 - .L_20)
.L_20:
        /*0070*/ 	.word	0x00000008
.L_21:


//--------------------- .nv.callgraph             --------------------------
	.section	.nv.callgraph,"",@"SHT_CUDA_CALLGRAPH"
	.align	4
	.sectionentsize	8
	.align		4
        /*0000*/ 	.word	0x00000000
	.align		4
        /*0004*/ 	.word	0xffffffff
	.align		4
        /*0008*/ 	.word	0x00000000
	.align		4
        /*000c*/ 	.word	0xfffffffe
	.align		4
        /*0010*/ 	.word	0x00000000
	.align		4
        /*0014*/ 	.word	0xfffffffd
	.align		4
        /*0018*/ 	.word	0x00000000
	.align		4
        /*001c*/ 	.word	0xfffffffc


//--------------------- .text.sum_loop            --------------------------
	.section	.text.sum_loop,"ax",@progbits
	.align	128
        .global         sum_loop
        .type           sum_loop,@function
        .size           sum_loop,(.L_x_4 - sum_loop)
        .other          sum_loop,@"STO_CUDA_ENTRY STV_DEFAULT"
sum_loop:
.text.sum_loop:
[----:B------:R-:W-:Y:S01]  /*0000*/  LDC R1, c[0x0][0x37c] ;  /* 0x0000df00ff017b82 */ /* 0x000fe20000000800 */
[----:B------:R-:W0:Y:S07]  /*0010*/  S2R R7, SR_TID.X ;  /* 0x0000000000077919 */ /* 0x000e2e0000002100 */
[----:B------:R-:W0:Y:S01]  /*0020*/  S2UR UR4, SR_CTAID.X ;  /* 0x00000000000479c3 */ /* 0x000e220000002500 */
[----:B------:R-:W1:Y:S01]  /*0030*/  LDCU UR7, c[0x0][0x390] ;  /* 0x00007200ff0777ac */ /* 0x000e620008000800 */
[----:B------:R-:W-:Y:S01]  /*0040*/  BSSY.RECONVERGENT B0, `(.L_x_0) ;  /* 0x0000012000007945 */ /* 0x000fe20003800200 */
[----:B------:R-:W-:-:S05]  /*0050*/  HFMA2 R9, -RZ, RZ, 0, 0 ;  /* 0x00000000ff097431 */ /* 0x000fca00000001ff */
[----:B------:R-:W0:Y:S02]  /*0060*/  LDC R0, c[0x0][0x360] ;  /* 0x0000d800ff007b82 */ /* 0x000e240000000800 */
[----:B0-----:R-:W-:Y:S01]  /*0070*/  IMAD R7, R0, UR4, R7 ;  /* 0x0000000400077c24 */ /* 0x001fe2000f8e0207 */
[----:B------:R-:W0:Y:S04]  /*0080*/  LDCU.64 UR4, c[0x0][0x358] ;  /* 0x00006b00ff0477ac */ /* 0x000e280008000a00 */
[----:B-1----:R-:W-:-:S13]  /*0090*/  ISETP.GE.AND P0, PT, R7, UR7, PT ;  /* 0x0000000707007c0c */ /* 0x002fda000bf06270 */
[----:B------:R-:W-:Y:S05]  /*00a0*/  @P0 BRA `(.L_x_1) ;  /* 0x00000000002c0947 */ /* 0x000fea0003800000 */
[----:B------:R-:W1:Y:S01]  /*00b0*/  LDC.64 R4, c[0x0][0x380] ;  /* 0x0000e000ff047b82 */ /* 0x000e620000000a00 */
[----:B------:R-:W2:Y:S01]  /*00c0*/  LDCU UR6, c[0x0][0x370] ;  /* 0x00006e00ff0677ac */ /* 0x000ea20008000800 */
[----:B------:R-:W-:Y:S02]  /*00d0*/  MOV R9, RZ ;  /* 0x000000ff00097202 */ /* 0x000fe40000000f00 */
[----:B------:R-:W-:Y:S01]  /*00e0*/  MOV R11, R7 ;  /* 0x00000007000b7202 */ /* 0x000fe20000000f00 */
[----:B--2---:R-:W-:-:S07]  /*00f0*/  IMAD R0, R0, UR6, RZ ;  /* 0x0000000600007c24 */ /* 0x004fce000f8e02ff */
.L_x_2:
[----:B-1----:R-:W-:-:S06]  /*0100*/  IMAD.WIDE R2, R11, 0x4, R4 ;  /* 0x000000040b027825 */ /* 0x002fcc00078e0204 */
[----:B0-----:R-:W2:Y:S01]  /*0110*/  LDG.E.CONSTANT R2, desc[UR4][R2.64] ;  /* 0x0000000402027981 */ /* 0x001ea2000c1e9900 */
[----:B------:R-:W-:-:S04]  /*0120*/  IADD3 R11, PT, PT, R0, R11, RZ ;  /* 0x0000000b000b7210 */ /* 0x000fc80007ffe0ff */
[----:B------:R-:W-:Y:S01]  /*0130*/  ISETP.GE.AND P1, PT, R11, UR7, PT ;  /* 0x000000070b007c0c */ /* 0x000fe2000bf26270 */
[----:B--2---:R-:W-:-:S12]  /*0140*/  FADD R9, R2, R9 ;  /* 0x0000000902097221 */ /* 0x004fd80000000000 */
[----:B------:R-:W-:Y:S05]  /*0150*/  @!P1 BRA `(.L_x_2) ;  /* 0xfffffffc00e89947 */ /* 0x000fea000383ffff */
.L_x_1:
[----:B0-----:R-:W-:Y:S05]  /*0160*/  BSYNC.RECONVERGENT B0 ;  /* 0x0000000000007941 */ /* 0x001fea0003800200 */
.L_x_0:
[----:B------:R-:W-:Y:S05]  /*0170*/  @P0 EXIT ;  /* 0x000000000000094d */ /* 0x000fea0003800000 */
[----:B------:R-:W0:Y:S02]  /*0180*/  LDC.64 R2, c[0x0][0x388] ;  /* 0x0000e200ff027b82 */ /* 0x000e240000000a00 */
[----:B0-----:R-:W-:-:S05]  /*0190*/  IMAD.WIDE R2, R7, 0x4, R2 ;  /* 0x0000000407027825 */ /* 0x001fca00078e0202 */
[----:B------:R-:W-:Y:S01]  /*01a0*/  STG.E desc[UR4][R2.64], R9 ;  /* 0x0000000902007986 */ /* 0x000fe2000c101904 */
[----:B------:R-:W-:Y:S05]  /*01b0*/  EXIT ;  /* 0x000000000000794d */ /* 0x000fea0003800000 */
.L_x_3:
[----:B------:R-:W-:-:S00]  /*01c0*/  BRA `(.L_x_3) ;  /* 0xfffffffc00fc7947 */ /* 0x000fc0000383ffff */
[----:B------:R-:W-:-:S00]  /*01d0*/  NOP ;  /* 0x0000000000007918 */ /* 0x000fc00000000000 */
        /* <DEDUP_REMOVED lines=10> */
.L_x_4:


//--------------------- .nv.shared.reserved.0     --------------------------
	.section	.nv.shared.reserved.0,"aw",@nobits
	.weak		__nv_reservedSMEM_offset_0_alias
	.size		__nv_reservedSMEM_offset_0_alias, 0, 64
	.other		__nv_reservedSMEM_offset_0_alias,@"STO_CUDA_RESERVED_SHARED STV_DEFAULT"
__nv_reservedSMEM_offset_0_alias:
	.zero		0
	.zero		64


//--------------------- .nv.constant0.sum_loop    --------------------------
	.section	.nv.constant0.sum_loop,"a",@progbits
	.sectionflags	@""
	.align	4
.nv.constant0.sum_loop:
	.zero		916


//--------------------- SYMBOLS --------------------------

	.type		.nv.reservedSmem.offset0,@object
	.size		.nv.reservedSmem.offset0,0x4
